//
// Generated by NVIDIA NVVM Compiler
//
// Compiler Build ID: CL-36424714
// Cuda compilation tools, release 13.0, V13.0.88
// Based on NVVM 20.0.0
//

.version 9.0
.target sm_100
.address_size 64

	// .globl	_Z7reduce0PiS_
.extern .shared .align 16 .b8 sdata[];

.visible .entry _Z7reduce0PiS_(
	.param .u64 .ptr .align 1 _Z7reduce0PiS__param_0,
	.param .u64 .ptr .align 1 _Z7reduce0PiS__param_1
)
{
	.reg .pred 	%p<5>;
	.reg .b32 	%r<21>;
	.reg .b64 	%rd<9>;

	ld.param.u64 	%rd2, [_Z7reduce0PiS__param_0];
	ld.param.u64 	%rd1, [_Z7reduce0PiS__param_1];
	cvta.to.global.u64 	%rd3, %rd2;
	mov.u32 	%r1, %tid.x;
	mov.u32 	%r2, %ctaid.x;
	mov.u32 	%r3, %ntid.x;
	mad.lo.s32 	%r7, %r2, %r3, %r1;
	mul.wide.u32 	%rd4, %r7, 4;
	add.s64 	%rd5, %rd3, %rd4;
	ld.global.u32 	%r8, [%rd5];
	shl.b32 	%r9, %r1, 2;
	mov.u32 	%r10, sdata;
	add.s32 	%r4, %r10, %r9;
	st.shared.u32 	[%r4], %r8;
	bar.sync 	0;
	setp.lt.u32 	%p1, %r3, 2;
	@%p1 bra 	$L__BB0_5;
	mov.b32 	%r20, 1;
$L__BB0_2:
	shl.b32 	%r6, %r20, 1;
	add.s32 	%r12, %r6, -1;
	and.b32  	%r13, %r12, %r1;
	setp.ne.s32 	%p2, %r13, 0;
	@%p2 bra 	$L__BB0_4;
	shl.b32 	%r14, %r20, 2;
	add.s32 	%r15, %r4, %r14;
	ld.shared.u32 	%r16, [%r15];
	ld.shared.u32 	%r17, [%r4];
	add.s32 	%r18, %r17, %r16;
	st.shared.u32 	[%r4], %r18;
$L__BB0_4:
	bar.sync 	0;
	setp.lt.u32 	%p3, %r6, %r3;
	mov.u32 	%r20, %r6;
	@%p3 bra 	$L__BB0_2;
$L__BB0_5:
	setp.ne.s32 	%p4, %r1, 0;
	@%p4 bra 	$L__BB0_7;
	ld.shared.u32 	%r19, [sdata];
	cvta.to.global.u64 	%rd6, %rd1;
	mul.wide.u32 	%rd7, %r2, 4;
	add.s64 	%rd8, %rd6, %rd7;
	st.global.u32 	[%rd8], %r19;
$L__BB0_7:
	ret;

}
	// .globl	_Z7reduce1PiS_
.visible .entry _Z7reduce1PiS_(
	.param .u64 .ptr .align 1 _Z7reduce1PiS__param_0,
	.param .u64 .ptr .align 1 _Z7reduce1PiS__param_1
)
{
	.reg .pred 	%p<5>;
	.reg .b32 	%r<35>;
	.reg .b64 	%rd<7>;

	ld.param.u64 	%rd1, [_Z7reduce1PiS__param_0];
	cvta.to.global.u64 	%rd2, %rd1;
	mov.u32 	%r1, %tid.x;
	mov.u32 	%r6, %ctaid.x;
	mov.u32 	%r34, %ntid.x;
	mul.lo.s32 	%r7, %r34, %r6;
	shl.b32 	%r8, %r7, 1;
	add.s32 	%r9, %r8, %r1;
	mul.wide.u32 	%rd3, %r9, 4;
	add.s64 	%rd4, %rd2, %rd3;
	ld.global.u32 	%r10, [%rd4];
	add.s32 	%r11, %r9, %r34;
	mul.wide.u32 	%rd5, %r11, 4;
	add.s64 	%rd6, %rd2, %rd5;
	ld.global.u32 	%r12, [%rd6];
	add.s32 	%r13, %r12, %r10;
	shl.b32 	%r14, %r1, 2;
	mov.u32 	%r15, sdata;
	add.s32 	%r3, %r15, %r14;
	st.shared.u32 	[%r3], %r13;
	bar.sync 	0;
	setp.lt.u32 	%p1, %r34, 66;
	@%p1 bra 	$L__BB1_4;
$L__BB1_1:
	shr.u32 	%r5, %r34, 1;
	setp.ge.u32 	%p2, %r1, %r5;
	@%p2 bra 	$L__BB1_3;
	shl.b32 	%r16, %r5, 2;
	add.s32 	%r17, %r3, %r16;
	ld.shared.u32 	%r18, [%r17];
	ld.shared.u32 	%r19, [%r3];
	add.s32 	%r20, %r19, %r18;
	st.shared.u32 	[%r3], %r20;
$L__BB1_3:
	bar.sync 	0;
	setp.gt.u32 	%p3, %r34, 131;
	mov.u32 	%r34, %r5;
	@%p3 bra 	$L__BB1_1;
$L__BB1_4:
	setp.gt.u32 	%p4, %r1, 31;
	@%p4 bra 	$L__BB1_6;
	ld.shared.u32 	%r21, [%r3+128];
	ld.shared.u32 	%r22, [%r3];
	add.s32 	%r23, %r22, %r21;
	ld.shared.u32 	%r24, [%r3+64];
	add.s32 	%r25, %r24, %r23;
	ld.shared.u32 	%r26, [%r3+32];
	add.s32 	%r27, %r26, %r25;
	ld.shared.u32 	%r28, [%r3+16];
	add.s32 	%r29, %r28, %r27;
	ld.shared.u32 	%r30, [%r3+8];
	add.s32 	%r31, %r30, %r29;
	ld.shared.u32 	%r32, [%r3+4];
	add.s32 	%r33, %r32, %r31;
	st.shared.u32 	[%r3], %r33;
$L__BB1_6:
	ret;

}


// ===== COMPILED SASS (sm_100) =====

	.target	sm_100

	.elftype	@"ET_EXEC"


//--------------------- .note.nv.tkinfo           --------------------------
	.section	.note.nv.tkinfo,"",@"SHT_NOTE"
	.sectionflags	@"SHF_NOTE_NV_TKINFO"
	.tkinfo
        /*0018*/ 	.word	0x00000002
        /*0030*/ 	.string	""
        /*0030*/ 	.string	"ptxas"
        /*0030*/ 	.string	"Cuda compilation tools, release 13.0, V13.0.88"
        /*0030*/ 	.string	"Build cuda_13.0.r13.0/compiler.36424714_0"
        /*0030*/ 	.string	"-arch sm_100 -m 64 "



//--------------------- .note.nv.cuinfo           --------------------------
	.section	.note.nv.cuinfo,"",@"SHT_NOTE"
	.sectionflags	@"SHF_NOTE_NV_CUINFO"
        /*0018*/ 	.short	0x0002
        /*001a*/ 	.short	0x0064
        /*001c*/ 	.short	0x0082
	.zero		2


//--------------------- .nv.info                  --------------------------
	.section	.nv.info,"",@"SHT_CUDA_INFO"
	.align	4


	//----- nvinfo : EIATTR_REGCOUNT
	.align		4
        /*0000*/ 	.byte	0x04, 0x2f
        /*0002*/ 	.short	(.L_1 - .L_0)
	.align		4
.L_0:
        /*0004*/ 	.word	index@(_Z7reduce0PiS_)
        /*0008*/ 	.word	0x0000000b


	//----- nvinfo : EIATTR_FRAME_SIZE
	.align		4
.L_1:
        /*000c*/ 	.byte	0x04, 0x11
        /*000e*/ 	.short	(.L_3 - .L_2)
	.align		4
.L_2:
        /*0010*/ 	.word	index@(_Z7reduce0PiS_)
        /*0014*/ 	.word	0x00000000


	//----- nvinfo : EIATTR_REGCOUNT
	.align		4
.L_3:
        /*0018*/ 	.byte	0x04, 0x2f
        /*001a*/ 	.short	(.L_5 - .L_4)
	.align		4
.L_4:
        /*001c*/ 	.word	index@(_Z7reduce1PiS_)
        /*0020*/ 	.word	0x0000000c


	//----- nvinfo : EIATTR_FRAME_SIZE
	.align		4
.L_5:
        /*0024*/ 	.byte	0x04, 0x11
        /*0026*/ 	.short	(.L_7 - .L_6)
	.align		4
.L_6:
        /*0028*/ 	.word	index@(_Z7reduce1PiS_)
        /*002c*/ 	.word	0x00000000


	//----- nvinfo : EIATTR_MIN_STACK_SIZE
	.align		4
.L_7:
        /*0030*/ 	.byte	0x04, 0x12
        /*0032*/ 	.short	(.L_9 - .L_8)
	.align		4
.L_8:
        /*0034*/ 	.word	index@(_Z7reduce1PiS_)
        /*0038*/ 	.word	0x00000000


	//----- nvinfo : EIATTR_MIN_STACK_SIZE
	.align		4
.L_9:
        /*003c*/ 	.byte	0x04, 0x12
        /*003e*/ 	.short	(.L_11 - .L_10)
	.align		4
.L_10:
        /*0040*/ 	.word	index@(_Z7reduce0PiS_)
        /*0044*/ 	.word	0x00000000
.L_11:


//--------------------- .nv.compat                --------------------------
	.section	.nv.compat,"",@"SHT_CUDA_COMPAT_INFO"
	.align	4
        /*0000*/ 	.byte	0x02, 0x09, 0x00, 0x00, 0x02, 0x02, 0x01, 0x00, 0x02, 0x05, 0x05, 0x00, 0x03, 0x07, 0x01, 0x01
        /*0010*/ 	.byte	0x02, 0x03, 0x00, 0x00, 0x02, 0x06, 0x01, 0x00, 0x04, 0x0b, 0x08, 0x00, 0x09, 0x00, 0x00, 0x00
        /*0020*/ 	.byte	0x00, 0x00, 0x00, 0x00


//--------------------- .nv.info._Z7reduce1PiS_   --------------------------
	.section	.nv.info._Z7reduce1PiS_,"",@"SHT_CUDA_INFO"
	.sectionflags	@""
	.align	4


	//----- nvinfo : EIATTR_CUDA_API_VERSION
	.align		4
        /*0000*/ 	.byte	0x04, 0x37
        /*0002*/ 	.short	(.L_13 - .L_12)
.L_12:
        /*0004*/ 	.word	0x00000082


	//----- nvinfo : EIATTR_KPARAM_INFO
	.align		4
.L_13:
        /*0008*/ 	.byte	0x04, 0x17
        /*000a*/ 	.short	(.L_15 - .L_14)
.L_14:
        /*000c*/ 	.word	0x00000000
        /*0010*/ 	.short	0x0001
        /*0012*/ 	.short	0x0008
        /*0014*/ 	.byte	0x00, 0xf5, 0x21, 0x00


	//----- nvinfo : EIATTR_KPARAM_INFO
	.align		4
.L_15:
        /*0018*/ 	.byte	0x04, 0x17
        /*001a*/ 	.short	(.L_17 - .L_16)
.L_16:
        /*001c*/ 	.word	0x00000000
        /*0020*/ 	.short	0x0000
        /*0022*/ 	.short	0x0000
        /*0024*/ 	.byte	0x00, 0xf5, 0x21, 0x00


	//----- nvinfo : EIATTR_SPARSE_MMA_MASK
	.align		4
.L_17:
        /*0028*/ 	.byte	0x03, 0x50
        /*002a*/ 	.short	0x0000


	//----- nvinfo : EIATTR_MAXREG_COUNT
	.align		4
        /*002c*/ 	.byte	0x03, 0x1b
        /*002e*/ 	.short	0x00ff


	//----- nvinfo : EIATTR_NUM_BARRIERS
	.align		4
        /*0030*/ 	.byte	0x02, 0x4c
        /*0032*/ 	.byte	0x01
	.zero		1


	//----- nvinfo : EIATTR_MERCURY_ISA_VERSION
	.align		4
        /*0034*/ 	.byte	0x03, 0x5f
        /*0036*/ 	.short	0x0101


	//----- nvinfo : EIATTR_VRC_CTA_INIT_COUNT
	.align		4
        /*0038*/ 	.byte	0x02, 0x4a
	.zero		1
	.zero		1


	//----- nvinfo : EIATTR_EXIT_INSTR_OFFSETS
	.align		4
        /*003c*/ 	.byte	0x04, 0x1c
        /*003e*/ 	.short	(.L_19 - .L_18)


	//   ....[0]....
.L_18:
        /*0040*/ 	.word	0x00000230


	//   ....[1]....
        /*0044*/ 	.word	0x000002f0


	//----- nvinfo : EIATTR_CBANK_PARAM_SIZE
	.align		4
.L_19:
        /*0048*/ 	.byte	0x03, 0x19
        /*004a*/ 	.short	0x0010


	//----- nvinfo : EIATTR_PARAM_CBANK
	.align		4
        /*004c*/ 	.byte	0x04, 0x0a
        /*004e*/ 	.short	(.L_21 - .L_20)
	.align		4
.L_20:
        /*0050*/ 	.word	index@(.nv.constant0._Z7reduce1PiS_)
        /*0054*/ 	.short	0x0380
        /*0056*/ 	.short	0x0010


	//----- nvinfo : EIATTR_SW_WAR
	.align		4
.L_21:
        /*0058*/ 	.byte	0x04, 0x36
        /*005a*/ 	.short	(.L_23 - .L_22)
.L_22:
        /*005c*/ 	.word	0x00000008
.L_23:


//--------------------- .nv.info._Z7reduce0PiS_   --------------------------
	.section	.nv.info._Z7reduce0PiS_,"",@"SHT_CUDA_INFO"
	.sectionflags	@""
	.align	4


	//----- nvinfo : EIATTR_CUDA_API_VERSION
	.align		4
        /*0000*/ 	.byte	0x04, 0x37
        /*0002*/ 	.short	(.L_25 - .L_24)
.L_24:
        /*0004*/ 	.word	0x00000082


	//----- nvinfo : EIATTR_KPARAM_INFO
	.align		4
.L_25:
        /*0008*/ 	.byte	0x04, 0x17
        /*000a*/ 	.short	(.L_27 - .L_26)
.L_26:
        /*000c*/ 	.word	0x00000000
        /*0010*/ 	.short	0x0001
        /*0012*/ 	.short	0x0008
        /*0014*/ 	.byte	0x00, 0xf5, 0x21, 0x00


	//----- nvinfo : EIATTR_KPARAM_INFO
	.align		4
.L_27:
        /*0018*/ 	.byte	0x04, 0x17
        /*001a*/ 	.short	(.L_29 - .L_28)
.L_28:
        /*001c*/ 	.word	0x00000000
        /*0020*/ 	.short	0x0000
        /*0022*/ 	.short	0x0000
        /*0024*/ 	.byte	0x00, 0xf5, 0x21, 0x00


	//----- nvinfo : EIATTR_SPARSE_MMA_MASK
	.align		4
.L_29:
        /*0028*/ 	.byte	0x03, 0x50
        /*002a*/ 	.short	0x0000


	//----- nvinfo : EIATTR_MAXREG_COUNT
	.align		4
        /*002c*/ 	.byte	0x03, 0x1b
        /*002e*/ 	.short	0x00ff


	//----- nvinfo : EIATTR_NUM_BARRIERS
	.align		4
        /*0030*/ 	.byte	0x02, 0x4c
        /*0032*/ 	.byte	0x01
	.zero		1


	//----- nvinfo : EIATTR_MERCURY_ISA_VERSION
	.align		4
        /*0034*/ 	.byte	0x03, 0x5f
        /*0036*/ 	.short	0x0101


	//----- nvinfo : EIATTR_VRC_CTA_INIT_COUNT
	.align		4
        /*0038*/ 	.byte	0x02, 0x4a
	.zero		1
	.zero		1


	//----- nvinfo : EIATTR_EXIT_INSTR_OFFSETS
	.align		4
        /*003c*/ 	.byte	0x04, 0x1c
        /*003e*/ 	.short	(.L_31 - .L_30)


	//   ....[0]....
.L_30:
        /*0040*/ 	.word	0x000001f0


	//   ....[1]....
        /*0044*/ 	.word	0x00000270


	//----- nvinfo : EIATTR_CBANK_PARAM_SIZE
	.align		4
.L_31:
        /*0048*/ 	.byte	0x03, 0x19
        /*004a*/ 	.short	0x0010


	//----- nvinfo : EIATTR_PARAM_CBANK
	.align		4
        /*004c*/ 	.byte	0x04, 0x0a
        /*004e*/ 	.short	(.L_33 - .L_32)
	.align		4
.L_32:
        /*0050*/ 	.word	index@(.nv.constant0._Z7reduce0PiS_)
        /*0054*/ 	.short	0x0380
        /*0056*/ 	.short	0x0010


	//----- nvinfo : EIATTR_SW_WAR
	.align		4
.L_33:
        /*0058*/ 	.byte	0x04, 0x36
        /*005a*/ 	.short	(.L_35 - .L_34)
.L_34:
        /*005c*/ 	.word	0x00000008
.L_35:


//--------------------- .nv.callgraph             --------------------------
	.section	.nv.callgraph,"",@"SHT_CUDA_CALLGRAPH"
	.align	4
	.sectionentsize	8
	.align		4
        /*0000*/ 	.word	0x00000000
	.align		4
        /*0004*/ 	.word	0xffffffff
	.align		4
        /*0008*/ 	.word	0x00000000
	.align		4
        /*000c*/ 	.word	0xfffffffe
	.align		4
        /*0010*/ 	.word	0x00000000
	.align		4
        /*0014*/ 	.word	0xfffffffd
	.align		4
        /*0018*/ 	.word	0x00000000
	.align		4
        /*001c*/ 	.word	0xfffffffc


//--------------------- .text._Z7reduce1PiS_      --------------------------
	.section	.text._Z7reduce1PiS_,"ax",@progbits
	.align	128
        .global         _Z7reduce1PiS_
        .type           _Z7reduce1PiS_,@function
        .size           _Z7reduce1PiS_,(.L_x_6 - _Z7reduce1PiS_)
        .other          _Z7reduce1PiS_,@"STO_CUDA_ENTRY STV_DEFAULT"
_Z7reduce1PiS_:
.text._Z7reduce1PiS_:
[----:B------:R-:W-:Y:S01]  /*0000*/  LDC R1, c[0x0][0x37c] ;  /* 0x0000df00ff017b82 */ /* 0x000fe20000000800 */
[----:B------:R-:W0:Y:S07]  /*0010*/  S2R R9, SR_TID.X ;  /* 0x0000000000097919 */ /* 0x000e2e0000002100 */
[----:B------:R-:W1:Y:S01]  /*0020*/  S2UR UR6, SR_CTAID.X ;  /* 0x00000000000679c3 */ /* 0x000e620000002500 */
[----:B------:R-:W2:Y:S07]  /*0030*/  LDCU.64 UR4, c[0x0][0x358] ;  /* 0x00006b00ff0477ac */ /* 0x000eae0008000a00 */
[----:B------:R-:W1:Y:S08]  /*0040*/  LDC R6, c[0x0][0x360] ;  /* 0x0000d800ff067b82 */ /* 0x000e700000000800 */
[----:B------:R-:W3:Y:S01]  /*0050*/  LDC.64 R4, c[0x0][0x380] ;  /* 0x0000e000ff047b82 */ /* 0x000ee20000000a00 */
[----:B-1----:R-:W-:-:S04]  /*0060*/  IMAD R0, R6, UR6, RZ ;  /* 0x0000000606007c24 */ /* 0x002fc8000f8e02ff */
[----:B0-----:R-:W-:-:S04]  /*0070*/  IMAD R3, R0, 0x2, R9 ;  /* 0x0000000200037824 */ /* 0x001fc800078e0209 */
[C---:B------:R-:W-:Y:S02]  /*0080*/  IMAD.IADD R7, R3.reuse, 0x1, R6 ;  /* 0x0000000103077824 */ /* 0x040fe400078e0206 */
[----:B---3--:R-:W-:-:S04]  /*0090*/  IMAD.WIDE.U32 R2, R3, 0x4, R4 ;  /* 0x0000000403027825 */ /* 0x008fc800078e0004 */
[----:B------:R-:W-:Y:S02]  /*00a0*/  IMAD.WIDE.U32 R4, R7, 0x4, R4 ;  /* 0x0000000407047825 */ /* 0x000fe400078e0004 */
[----:B--2---:R-:W2:Y:S04]  /*00b0*/  LDG.E R2, desc[UR4][R2.64] ;  /* 0x0000000402027981 */ /* 0x004ea8000c1e1900 */
[----:B------:R-:W2:Y:S01]  /*00c0*/  LDG.E R5, desc[UR4][R4.64] ;  /* 0x0000000404057981 */ /* 0x000ea2000c1e1900 */
[----:B------:R-:W0:Y:S01]  /*00d0*/  S2UR UR5, SR_CgaCtaId ;  /* 0x00000000000579c3 */ /* 0x000e220000008800 */
[----:B------:R-:W-:Y:S01]  /*00e0*/  UMOV UR4, 0x400 ;  /* 0x0000040000047882 */ /* 0x000fe20000000000 */
[----:B------:R-:W-:Y:S02]  /*00f0*/  ISETP.GE.U32.AND P1, PT, R6, 0x42, PT ;  /* 0x000000420600780c */ /* 0x000fe40003f26070 */
[----:B------:R-:W-:Y:S01]  /*0100*/  ISETP.GT.U32.AND P0, PT, R9, 0x1f, PT ;  /* 0x0000001f0900780c */ /* 0x000fe20003f04070 */
[----:B0-----:R-:W-:-:S06]  /*0110*/  ULEA UR4, UR5, UR4, 0x18 ;  /* 0x0000000405047291 */ /* 0x001fcc000f8ec0ff */
[----:B------:R-:W-:Y:S01]  /*0120*/  LEA R7, R9, UR4, 0x2 ;  /* 0x0000000409077c11 */ /* 0x000fe2000f8e10ff */
[----:B--2---:R-:W-:-:S05]  /*0130*/  IMAD.IADD R0, R2, 0x1, R5 ;  /* 0x0000000102007824 */ /* 0x004fca00078e0205 */
[----:B------:R0:W-:Y:S01]  /*0140*/  STS [R7], R0 ;  /* 0x0000000007007388 */ /* 0x0001e20000000800 */
[----:B------:R-:W-:Y:S06]  /*0150*/  BAR.SYNC.DEFER_BLOCKING 0x0 ;  /* 0x0000000000007b1d */ /* 0x000fec0000010000 */
[----:B------:R-:W-:Y:S05]  /*0160*/  @!P1 BRA `(.L_x_0) ;  /* 0x0000000000309947 */ /* 0x000fea0003800000 */
[----:B0-----:R-:W-:-:S07]  /*0170*/  MOV R0, R6 ;  /* 0x0000000600007202 */ /* 0x001fce0000000f00 */
.L_x_1:
[----:B------:R-:W-:-:S04]  /*0180*/  SHF.R.U32.HI R6, RZ, 0x1, R0 ;  /* 0x00000001ff067819 */ /* 0x000fc80000011600 */
[----:B------:R-:W-:-:S13]  /*0190*/  ISETP.GE.U32.AND P1, PT, R9, R6, PT ;  /* 0x000000060900720c */ /* 0x000fda0003f26070 */
[----:B------:R-:W-:Y:S01]  /*01a0*/  @!P1 IMAD R2, R6, 0x4, R7 ;  /* 0x0000000406029824 */ /* 0x000fe200078e0207 */
[----:B------:R-:W-:Y:S05]  /*01b0*/  @!P1 LDS R3, [R7] ;  /* 0x0000000007039984 */ /* 0x000fea0000000800 */
[----:B------:R-:W0:Y:S02]  /*01c0*/  @!P1 LDS R2, [R2] ;  /* 0x0000000002029984 */ /* 0x000e240000000800 */
[----:B0-----:R-:W-:-:S05]  /*01d0*/  @!P1 IMAD.IADD R4, R2, 0x1, R3 ;  /* 0x0000000102049824 */ /* 0x001fca00078e0203 */
[----:B------:R1:W-:Y:S01]  /*01e0*/  @!P1 STS [R7], R4 ;  /* 0x0000000407009388 */ /* 0x0003e20000000800 */
[----:B------:R-:W-:Y:S01]  /*01f0*/  BAR.SYNC.DEFER_BLOCKING 0x0 ;  /* 0x0000000000007b1d */ /* 0x000fe20000010000 */
[----:B------:R-:W-:Y:S02]  /*0200*/  ISETP.GT.U32.AND P1, PT, R0, 0x83, PT ;  /* 0x000000830000780c */ /* 0x000fe40003f24070 */
[----:B------:R-:W-:-:S11]  /*0210*/  MOV R0, R6 ;  /* 0x0000000600007202 */ /* 0x000fd60000000f00 */
[----:B-1----:R-:W-:Y:S05]  /*0220*/  @P1 BRA `(.L_x_1) ;  /* 0xfffffffc00d41947 */ /* 0x002fea000383ffff */
.L_x_0:
[----:B------:R-:W-:Y:S05]  /*0230*/  @P0 EXIT ;  /* 0x000000000000094d */ /* 0x000fea0003800000 */
[----:B0-----:R-:W-:Y:S04]  /*0240*/  LDS R0, [R7+0x80] ;  /* 0x0000800007007984 */ /* 0x001fe80000000800 */
[----:B------:R-:W-:Y:S04]  /*0250*/  LDS R3, [R7] ;  /* 0x0000000007037984 */ /* 0x000fe80000000800 */
[----:B------:R-:W0:Y:S04]  /*0260*/  LDS R2, [R7+0x40] ;  /* 0x0000400007027984 */ /* 0x000e280000000800 */
[----:B------:R-:W-:Y:S04]  /*0270*/  LDS R5, [R7+0x20] ;  /* 0x0000200007057984 */ /* 0x000fe80000000800 */
[----:B------:R-:W1:Y:S04]  /*0280*/  LDS R4, [R7+0x10] ;  /* 0x0000100007047984 */ /* 0x000e680000000800 */
[----:B------:R-:W-:Y:S04]  /*0290*/  LDS R9, [R7+0x8] ;  /* 0x0000080007097984 */ /* 0x000fe80000000800 */
[----:B------:R-:W2:Y:S01]  /*02a0*/  LDS R6, [R7+0x4] ;  /* 0x0000040007067984 */ /* 0x000ea20000000800 */
[----:B0-----:R-:W-:-:S04]  /*02b0*/  IADD3 R0, PT, PT, R2, R3, R0 ;  /* 0x0000000302007210 */ /* 0x001fc80007ffe000 */
[----:B-1----:R-:W-:-:S04]  /*02c0*/  IADD3 R0, PT, PT, R4, R5, R0 ;  /* 0x0000000504007210 */ /* 0x002fc80007ffe000 */
[----:B--2---:R-:W-:-:S05]  /*02d0*/  IADD3 R0, PT, PT, R6, R9, R0 ;  /* 0x0000000906007210 */ /* 0x004fca0007ffe000 */
[----:B------:R-:W-:Y:S01]  /*02e0*/  STS [R7], R0 ;  /* 0x0000000007007388 */ /* 0x000fe20000000800 */
[----:B------:R-:W-:Y:S05]  /*02f0*/  EXIT ;  /* 0x000000000000794d */ /* 0x000fea0003800000 */
.L_x_2:
[----:B------:R-:W-:-:S00]  /*0300*/  BRA `(.L_x_2) ;  /* 0xfffffffc00fc7947 */ /* 0x000fc0000383ffff */
[----:B------:R-:W-:-:S00]  /*0310*/  NOP ;  /* 0x0000000000007918 */ /* 0x000fc00000000000 */
        /* <DEDUP_REMOVED lines=14> */
.L_x_6:


//--------------------- .text._Z7reduce0PiS_      --------------------------
	.section	.text._Z7reduce0PiS_,"ax",@progbits
	.align	128
        .global         _Z7reduce0PiS_
        .type           _Z7reduce0PiS_,@function
        .size           _Z7reduce0PiS_,(.L_x_7 - _Z7reduce0PiS_)
        .other          _Z7reduce0PiS_,@"STO_CUDA_ENTRY STV_DEFAULT"
_Z7reduce0PiS_:
.text._Z7reduce0PiS_:
[----:B------:R-:W-:Y:S01]  /*0000*/  LDC R1, c[0x0][0x37c] ;  /* 0x0000df00ff017b82 */ /* 0x000fe20000000800 */
[----:B------:R-:W0:Y:S07]  /*0010*/  S2R R7, SR_TID.X ;  /* 0x0000000000077919 */ /* 0x000e2e0000002100 */
[----:B------:R-:W1:Y:S01]  /*0020*/  LDC.64 R2, c[0x0][0x380] ;  /* 0x0000e000ff027b82 */ /* 0x000e620000000a00 */
[----:B------:R-:W0:Y:S01]  /*0030*/  LDCU UR8, c[0x0][0x360] ;  /* 0x00006c00ff0877ac */ /* 0x000e220008000800 */
[----:B------:R-:W0:Y:S01]  /*0040*/  S2R R6, SR_CTAID.X ;  /* 0x0000000000067919 */ /* 0x000e220000002500 */
[----:B------:R-:W2:Y:S01]  /*0050*/  LDCU.64 UR6, c[0x0][0x358] ;  /* 0x00006b00ff0677ac */ /* 0x000ea20008000a00 */
[----:B0-----:R-:W-:-:S04]  /*0060*/  IMAD R5, R6, UR8, R7 ;  /* 0x0000000806057c24 */ /* 0x001fc8000f8e0207 */
[----:B-1----:R-:W-:-:S06]  /*0070*/  IMAD.WIDE.U32 R2, R5, 0x4, R2 ;  /* 0x0000000405027825 */ /* 0x002fcc00078e0002 */
[----:B--2---:R-:W2:Y:S01]  /*0080*/  LDG.E R2, desc[UR6][R2.64] ;  /* 0x0000000602027981 */ /* 0x004ea2000c1e1900 */
[----:B------:R-:W0:Y:S01]  /*0090*/  S2UR UR5, SR_CgaCtaId ;  /* 0x00000000000579c3 */ /* 0x000e220000008800 */
[----:B------:R-:W-:Y:S01]  /*00a0*/  UMOV UR4, 0x400 ;  /* 0x0000040000047882 */ /* 0x000fe20000000000 */
[----:B------:R-:W-:Y:S01]  /*00b0*/  UISETP.GE.U32.AND UP0, UPT, UR8, 0x2, UPT ;  /* 0x000000020800788c */ /* 0x000fe2000bf06070 */
[----:B------:R-:W-:Y:S01]  /*00c0*/  ISETP.NE.AND P0, PT, R7, RZ, PT ;  /* 0x000000ff0700720c */ /* 0x000fe20003f05270 */
[----:B0-----:R-:W-:-:S06]  /*00d0*/  ULEA UR4, UR5, UR4, 0x18 ;  /* 0x0000000405047291 */ /* 0x001fcc000f8ec0ff */
[----:B------:R-:W-:-:S05]  /*00e0*/  LEA R5, R7, UR4, 0x2 ;  /* 0x0000000407057c11 */ /* 0x000fca000f8e10ff */
[----:B--2---:R0:W-:Y:S01]  /*00f0*/  STS [R5], R2 ;  /* 0x0000000205007388 */ /* 0x0041e20000000800 */
[----:B------:R-:W-:Y:S06]  /*0100*/  BAR.SYNC.DEFER_BLOCKING 0x0 ;  /* 0x0000000000007b1d */ /* 0x000fec0000010000 */
[----:B------:R-:W-:Y:S05]  /*0110*/  BRA.U !UP0, `(.L_x_3) ;  /* 0x0000000108347547 */ /* 0x000fea000b800000 */
[----:B------:R-:W-:-:S07]  /*0120*/  IMAD.MOV.U32 R0, RZ, RZ, 0x1 ;  /* 0x00000001ff007424 */ /* 0x000fce00078e00ff */
.L_x_4:
[----:B------:R-:W-:-:S05]  /*0130*/  IMAD.SHL.U32 R8, R0, 0x2, RZ ;  /* 0x0000000200087824 */ /* 0x000fca00078e00ff */
[----:B0-----:R-:W-:-:S04]  /*0140*/  IADD3 R2, PT, PT, R8, -0x1, RZ ;  /* 0xffffffff08027810 */ /* 0x001fc80007ffe0ff */
[----:B------:R-:W-:-:S13]  /*0150*/  LOP3.LUT P1, RZ, R2, R7, RZ, 0xc0, !PT ;  /* 0x0000000702ff7212 */ /* 0x000fda000782c0ff */
[----:B------:R-:W-:Y:S01]  /*0160*/  @!P1 IMAD R2, R0, 0x4, R5 ;  /* 0x0000000400029824 */ /* 0x000fe200078e0205 */
[----:B------:R-:W-:Y:S01]  /*0170*/  @!P1 LDS R3, [R5] ;  /* 0x0000000005039984 */ /* 0x000fe20000000800 */
[----:B------:R-:W-:-:S04]  /*0180*/  MOV R0, R8 ;  /* 0x0000000800007202 */ /* 0x000fc80000000f00 */
[----:B------:R-:W0:Y:S02]  /*0190*/  @!P1 LDS R2, [R2] ;  /* 0x0000000002029984 */ /* 0x000e240000000800 */
[----:B0-----:R-:W-:-:S05]  /*01a0*/  @!P1 IADD3 R4, PT, PT, R2, R3, RZ ;  /* 0x0000000302049210 */ /* 0x001fca0007ffe0ff */
[----:B------:R1:W-:Y:S01]  /*01b0*/  @!P1 STS [R5], R4 ;  /* 0x0000000405009388 */ /* 0x0003e20000000800 */
[----:B------:R-:W-:Y:S01]  /*01c0*/  BAR.SYNC.DEFER_BLOCKING 0x0 ;  /* 0x0000000000007b1d */ /* 0x000fe20000010000 */
[----:B------:R-:W-:-:S13]  /*01d0*/  ISETP.GE.U32.AND P1, PT, R8, UR8, PT ;  /* 0x0000000808007c0c */ /* 0x000fda000bf26070 */
[----:B-1----:R-:W-:Y:S05]  /*01e0*/  @!P1 BRA `(.L_x_4) ;  /* 0xfffffffc00d09947 */ /* 0x002fea000383ffff */
.L_x_3:
[----:B------:R-:W-:Y:S05]  /*01f0*/  @P0 EXIT ;  /* 0x000000000000094d */ /* 0x000fea0003800000 */
[----:B------:R-:W1:Y:S01]  /*0200*/  S2UR UR5, SR_CgaCtaId ;  /* 0x00000000000579c3 */ /* 0x000e620000008800 */
[----:B------:R-:W-:-:S07]  /*0210*/  UMOV UR4, 0x400 ;  /* 0x0000040000047882 */ /* 0x000fce0000000000 */
[----:B0-----:R-:W0:Y:S01]  /*0220*/  LDC.64 R2, c[0x0][0x388] ;  /* 0x0000e200ff027b82 */ /* 0x001e220000000a00 */
[----:B-1----:R-:W-:Y:S01]  /*0230*/  ULEA UR4, UR5, UR4, 0x18 ;  /* 0x0000000405047291 */ /* 0x002fe2000f8ec0ff */
[----:B0-----:R-:W-:-:S08]  /*0240*/  IMAD.WIDE.U32 R2, R6, 0x4, R2 ;  /* 0x0000000406027825 */ /* 0x001fd000078e0002 */
[----:B------:R-:W0:Y:S04]  /*0250*/  LDS R5, [UR4] ;  /* 0x00000004ff057984 */ /* 0x000e280008000800 */
[----:B0-----:R-:W-:Y:S01]  /*0260*/  STG.E desc[UR6][R2.64], R5 ;  /* 0x0000000502007986 */ /* 0x001fe2000c101906 */
[----:B------:R-:W-:Y:S05]  /*0270*/  EXIT ;  /* 0x000000000000794d */ /* 0x000fea0003800000 */
.L_x_5:
        /* <DEDUP_REMOVED lines=16> */
.L_x_7:


//--------------------- .nv.shared._Z7reduce1PiS_ --------------------------
	.section	.nv.shared._Z7reduce1PiS_,"aw",@nobits
	.sectionflags	@""
	.align	16
	.zero		1024


//--------------------- .nv.shared.reserved.0     --------------------------
	.section	.nv.shared.reserved.0,"aw",@nobits
	.weak		__nv_reservedSMEM_offset_0_alias
	.size		__nv_reservedSMEM_offset_0_alias, 0, 64
	.other		__nv_reservedSMEM_offset_0_alias,@"STO_CUDA_RESERVED_SHARED STV_DEFAULT"
__nv_reservedSMEM_offset_0_alias:
	.zero		0
	.zero		64


//--------------------- .nv.shared._Z7reduce0PiS_ --------------------------
	.section	.nv.shared._Z7reduce0PiS_,"aw",@nobits
	.sectionflags	@""
	.align	16
	.zero		1024


//--------------------- .nv.constant0._Z7reduce1PiS_ --------------------------
	.section	.nv.constant0._Z7reduce1PiS_,"a",@progbits
	.sectionflags	@""
	.align	4
.nv.constant0._Z7reduce1PiS_:
	.zero		912


//--------------------- .nv.constant0._Z7reduce0PiS_ --------------------------
	.section	.nv.constant0._Z7reduce0PiS_,"a",@progbits
	.sectionflags	@""
	.align	4
.nv.constant0._Z7reduce0PiS_:
	.zero		912


//--------------------- SYMBOLS --------------------------

	.type		.nv.reservedSmem.offset0,@object
	.size		.nv.reservedSmem.offset0,0x4
	.type		.nv.reservedSmem.cap,@object
	.size		.nv.reservedSmem.cap,0x4
